//
// Generated by NVIDIA NVVM Compiler
//
// Compiler Build ID: CL-36424714
// Cuda compilation tools, release 13.0, V13.0.88
// Based on NVVM 20.0.0
//

.version 9.0
.target sm_100
.address_size 64

	// .globl	_Z21matrix_multiplicationPiS_S_iiii

.visible .entry _Z21matrix_multiplicationPiS_S_iiii(
	.param .u64 .ptr .align 1 _Z21matrix_multiplicationPiS_S_iiii_param_0,
	.param .u64 .ptr .align 1 _Z21matrix_multiplicationPiS_S_iiii_param_1,
	.param .u64 .ptr .align 1 _Z21matrix_multiplicationPiS_S_iiii_param_2,
	.param .u32 _Z21matrix_multiplicationPiS_S_iiii_param_3,
	.param .u32 _Z21matrix_multiplicationPiS_S_iiii_param_4,
	.param .u32 _Z21matrix_multiplicationPiS_S_iiii_param_5,
	.param .u32 _Z21matrix_multiplicationPiS_S_iiii_param_6
)
{
	.reg .pred 	%p<12>;
	.reg .b32 	%r<118>;
	.reg .b64 	%rd<53>;

	ld.param.u64 	%rd11, [_Z21matrix_multiplicationPiS_S_iiii_param_0];
	ld.param.u64 	%rd12, [_Z21matrix_multiplicationPiS_S_iiii_param_1];
	ld.param.u32 	%r33, [_Z21matrix_multiplicationPiS_S_iiii_param_3];
	ld.param.u32 	%r36, [_Z21matrix_multiplicationPiS_S_iiii_param_4];
	ld.param.u32 	%r34, [_Z21matrix_multiplicationPiS_S_iiii_param_5];
	ld.param.u32 	%r35, [_Z21matrix_multiplicationPiS_S_iiii_param_6];
	cvta.to.global.u64 	%rd1, %rd12;
	cvta.to.global.u64 	%rd2, %rd11;
	mov.u32 	%r38, %ntid.x;
	mov.u32 	%r39, %ctaid.x;
	mov.u32 	%r40, %tid.x;
	mad.lo.s32 	%r1, %r38, %r39, %r40;
	mov.u32 	%r41, %ntid.y;
	mov.u32 	%r42, %ctaid.y;
	mov.u32 	%r43, %tid.y;
	mad.lo.s32 	%r44, %r41, %r42, %r43;
	max.s32 	%r45, %r1, %r44;
	setp.ge.s32 	%p1, %r45, %r36;
	@%p1 bra 	$L__BB0_15;
	add.s32 	%r3, %r35, %r1;
	add.s32 	%r4, %r34, %r44;
	max.s32 	%r46, %r3, %r4;
	setp.ge.s32 	%p2, %r46, %r33;
	@%p2 bra 	$L__BB0_15;
	setp.lt.s32 	%p3, %r33, 1;
	mov.b32 	%r117, 0;
	@%p3 bra 	$L__BB0_14;
	mul.lo.s32 	%r5, %r4, %r33;
	and.b32  	%r6, %r33, 7;
	setp.lt.u32 	%p4, %r33, 8;
	mov.b32 	%r112, 0;
	mov.u32 	%r117, %r112;
	@%p4 bra 	$L__BB0_6;
	and.b32  	%r51, %r33, 2147483640;
	neg.s32 	%r106, %r51;
	mul.wide.u32 	%rd13, %r33, 4;
	add.s64 	%rd3, %rd1, %rd13;
	mul.wide.u32 	%rd14, %r33, 8;
	add.s64 	%rd4, %rd1, %rd14;
	mul.wide.u32 	%rd15, %r33, 12;
	add.s64 	%rd5, %rd1, %rd15;
	mul.wide.u32 	%rd16, %r33, 16;
	add.s64 	%rd6, %rd1, %rd16;
	mul.wide.u32 	%rd17, %r33, 20;
	add.s64 	%rd7, %rd1, %rd17;
	mul.wide.u32 	%rd18, %r33, 24;
	add.s64 	%rd8, %rd1, %rd18;
	mul.wide.u32 	%rd19, %r33, 28;
	add.s64 	%rd9, %rd1, %rd19;
	mov.b32 	%r117, 0;
	mov.u32 	%r104, %r5;
	mov.u32 	%r105, %r3;
$L__BB0_5:
	.pragma "nounroll";
	and.b32  	%r112, %r33, 2147483640;
	mul.wide.s32 	%rd20, %r105, 4;
	add.s64 	%rd21, %rd3, %rd20;
	add.s64 	%rd22, %rd4, %rd20;
	add.s64 	%rd23, %rd5, %rd20;
	add.s64 	%rd24, %rd6, %rd20;
	add.s64 	%rd25, %rd7, %rd20;
	add.s64 	%rd26, %rd8, %rd20;
	add.s64 	%rd27, %rd9, %rd20;
	add.s64 	%rd28, %rd1, %rd20;
	mul.wide.s32 	%rd29, %r104, 4;
	add.s64 	%rd30, %rd2, %rd29;
	ld.global.u32 	%r52, [%rd30];
	ld.global.u32 	%r53, [%rd28];
	mad.lo.s32 	%r54, %r53, %r52, %r117;
	ld.global.u32 	%r55, [%rd30+4];
	ld.global.u32 	%r56, [%rd21];
	mad.lo.s32 	%r57, %r56, %r55, %r54;
	ld.global.u32 	%r58, [%rd30+8];
	ld.global.u32 	%r59, [%rd22];
	mad.lo.s32 	%r60, %r59, %r58, %r57;
	ld.global.u32 	%r61, [%rd30+12];
	ld.global.u32 	%r62, [%rd23];
	mad.lo.s32 	%r63, %r62, %r61, %r60;
	ld.global.u32 	%r64, [%rd30+16];
	ld.global.u32 	%r65, [%rd24];
	mad.lo.s32 	%r66, %r65, %r64, %r63;
	ld.global.u32 	%r67, [%rd30+20];
	ld.global.u32 	%r68, [%rd25];
	mad.lo.s32 	%r69, %r68, %r67, %r66;
	ld.global.u32 	%r70, [%rd30+24];
	ld.global.u32 	%r71, [%rd26];
	mad.lo.s32 	%r72, %r71, %r70, %r69;
	ld.global.u32 	%r73, [%rd30+28];
	ld.global.u32 	%r74, [%rd27];
	mad.lo.s32 	%r117, %r74, %r73, %r72;
	add.s32 	%r106, %r106, 8;
	shl.b32 	%r75, %r33, 3;
	add.s32 	%r105, %r105, %r75;
	add.s32 	%r104, %r104, 8;
	setp.ne.s32 	%p5, %r106, 0;
	@%p5 bra 	$L__BB0_5;
$L__BB0_6:
	setp.eq.s32 	%p6, %r6, 0;
	@%p6 bra 	$L__BB0_14;
	and.b32  	%r20, %r33, 3;
	setp.lt.u32 	%p7, %r6, 4;
	@%p7 bra 	$L__BB0_9;
	add.s32 	%r77, %r112, %r5;
	mul.wide.s32 	%rd31, %r77, 4;
	add.s64 	%rd32, %rd2, %rd31;
	ld.global.u32 	%r78, [%rd32];
	mad.lo.s32 	%r79, %r112, %r33, %r3;
	mul.wide.s32 	%rd33, %r79, 4;
	add.s64 	%rd34, %rd1, %rd33;
	ld.global.u32 	%r80, [%rd34];
	mad.lo.s32 	%r81, %r80, %r78, %r117;
	ld.global.u32 	%r82, [%rd32+4];
	mul.wide.u32 	%rd35, %r33, 4;
	add.s64 	%rd36, %rd34, %rd35;
	ld.global.u32 	%r83, [%rd36];
	mad.lo.s32 	%r84, %r83, %r82, %r81;
	ld.global.u32 	%r85, [%rd32+8];
	add.s64 	%rd37, %rd36, %rd35;
	ld.global.u32 	%r86, [%rd37];
	mad.lo.s32 	%r87, %r86, %r85, %r84;
	ld.global.u32 	%r88, [%rd32+12];
	add.s64 	%rd38, %rd37, %rd35;
	ld.global.u32 	%r89, [%rd38];
	mad.lo.s32 	%r117, %r89, %r88, %r87;
	add.s32 	%r112, %r112, 4;
$L__BB0_9:
	setp.eq.s32 	%p8, %r20, 0;
	@%p8 bra 	$L__BB0_14;
	setp.eq.s32 	%p9, %r20, 1;
	@%p9 bra 	$L__BB0_12;
	add.s32 	%r91, %r112, %r5;
	mul.wide.s32 	%rd39, %r91, 4;
	add.s64 	%rd40, %rd2, %rd39;
	ld.global.u32 	%r92, [%rd40];
	mad.lo.s32 	%r93, %r112, %r33, %r3;
	mul.wide.s32 	%rd41, %r93, 4;
	add.s64 	%rd42, %rd1, %rd41;
	ld.global.u32 	%r94, [%rd42];
	mad.lo.s32 	%r95, %r94, %r92, %r117;
	ld.global.u32 	%r96, [%rd40+4];
	mul.wide.u32 	%rd43, %r33, 4;
	add.s64 	%rd44, %rd42, %rd43;
	ld.global.u32 	%r97, [%rd44];
	mad.lo.s32 	%r117, %r97, %r96, %r95;
	add.s32 	%r112, %r112, 2;
$L__BB0_12:
	and.b32  	%r98, %r33, 1;
	setp.eq.b32 	%p10, %r98, 1;
	not.pred 	%p11, %p10;
	@%p11 bra 	$L__BB0_14;
	add.s32 	%r99, %r112, %r5;
	mul.wide.s32 	%rd45, %r99, 4;
	add.s64 	%rd46, %rd2, %rd45;
	ld.global.u32 	%r100, [%rd46];
	mad.lo.s32 	%r101, %r112, %r33, %r3;
	mul.wide.s32 	%rd47, %r101, 4;
	add.s64 	%rd48, %rd1, %rd47;
	ld.global.u32 	%r102, [%rd48];
	mad.lo.s32 	%r117, %r102, %r100, %r117;
$L__BB0_14:
	ld.param.u64 	%rd52, [_Z21matrix_multiplicationPiS_S_iiii_param_2];
	mad.lo.s32 	%r103, %r4, %r33, %r3;
	cvta.to.global.u64 	%rd49, %rd52;
	mul.wide.s32 	%rd50, %r103, 4;
	add.s64 	%rd51, %rd49, %rd50;
	st.global.u32 	[%rd51], %r117;
$L__BB0_15:
	ret;

}


// ===== COMPILED SASS (sm_100) =====

	.target	sm_100

	.elftype	@"ET_EXEC"


//--------------------- .note.nv.tkinfo           --------------------------
	.section	.note.nv.tkinfo,"",@"SHT_NOTE"
	.sectionflags	@"SHF_NOTE_NV_TKINFO"
	.tkinfo
        /*0018*/ 	.word	0x00000002
        /*0030*/ 	.string	""
        /*0030*/ 	.string	"ptxas"
        /*0030*/ 	.string	"Cuda compilation tools, release 13.0, V13.0.88"
        /*0030*/ 	.string	"Build cuda_13.0.r13.0/compiler.36424714_0"
        /*0030*/ 	.string	"-arch sm_100 -m 64 "



//--------------------- .note.nv.cuinfo           --------------------------
	.section	.note.nv.cuinfo,"",@"SHT_NOTE"
	.sectionflags	@"SHF_NOTE_NV_CUINFO"
        /*0018*/ 	.short	0x0002
        /*001a*/ 	.short	0x0064
        /*001c*/ 	.short	0x0082
	.zero		2


//--------------------- .nv.info                  --------------------------
	.section	.nv.info,"",@"SHT_CUDA_INFO"
	.align	4


	//----- nvinfo : EIATTR_REGCOUNT
	.align		4
        /*0000*/ 	.byte	0x04, 0x2f
        /*0002*/ 	.short	(.L_1 - .L_0)
	.align		4
.L_0:
        /*0004*/ 	.word	index@(_Z21matrix_multiplicationPiS_S_iiii)
        /*0008*/ 	.word	0x0000001f


	//----- nvinfo : EIATTR_FRAME_SIZE
	.align		4
.L_1:
        /*000c*/ 	.byte	0x04, 0x11
        /*000e*/ 	.short	(.L_3 - .L_2)
	.align		4
.L_2:
        /*0010*/ 	.word	index@(_Z21matrix_multiplicationPiS_S_iiii)
        /*0014*/ 	.word	0x00000000


	//----- nvinfo : EIATTR_MIN_STACK_SIZE
	.align		4
.L_3:
        /*0018*/ 	.byte	0x04, 0x12
        /*001a*/ 	.short	(.L_5 - .L_4)
	.align		4
.L_4:
        /*001c*/ 	.word	index@(_Z21matrix_multiplicationPiS_S_iiii)
        /*0020*/ 	.word	0x00000000
.L_5:


//--------------------- .nv.compat                --------------------------
	.section	.nv.compat,"",@"SHT_CUDA_COMPAT_INFO"
	.align	4
        /*0000*/ 	.byte	0x02, 0x09, 0x00, 0x00, 0x02, 0x02, 0x01, 0x00, 0x02, 0x05, 0x05, 0x00, 0x03, 0x07, 0x01, 0x01
        /*0010*/ 	.byte	0x02, 0x03, 0x00, 0x00, 0x02, 0x06, 0x01, 0x00, 0x04, 0x0b, 0x08, 0x00, 0x09, 0x00, 0x00, 0x00
        /*0020*/ 	.byte	0x00, 0x00, 0x00, 0x00


//--------------------- .nv.info._Z21matrix_multiplicationPiS_S_iiii --------------------------
	.section	.nv.info._Z21matrix_multiplicationPiS_S_iiii,"",@"SHT_CUDA_INFO"
	.sectionflags	@""
	.align	4


	//----- nvinfo : EIATTR_CUDA_API_VERSION
	.align		4
        /*0000*/ 	.byte	0x04, 0x37
        /*0002*/ 	.short	(.L_7 - .L_6)
.L_6:
        /*0004*/ 	.word	0x00000082


	//----- nvinfo : EIATTR_KPARAM_INFO
	.align		4
.L_7:
        /*0008*/ 	.byte	0x04, 0x17
        /*000a*/ 	.short	(.L_9 - .L_8)
.L_8:
        /*000c*/ 	.word	0x00000000
        /*0010*/ 	.short	0x0006
        /*0012*/ 	.short	0x0024
        /*0014*/ 	.byte	0x00, 0xf0, 0x11, 0x00


	//----- nvinfo : EIATTR_KPARAM_INFO
	.align		4
.L_9:
        /*0018*/ 	.byte	0x04, 0x17
        /*001a*/ 	.short	(.L_11 - .L_10)
.L_10:
        /*001c*/ 	.word	0x00000000
        /*0020*/ 	.short	0x0005
        /*0022*/ 	.short	0x0020
        /*0024*/ 	.byte	0x00, 0xf0, 0x11, 0x00


	//----- nvinfo : EIATTR_KPARAM_INFO
	.align		4
.L_11:
        /*0028*/ 	.byte	0x04, 0x17
        /*002a*/ 	.short	(.L_13 - .L_12)
.L_12:
        /*002c*/ 	.word	0x00000000
        /*0030*/ 	.short	0x0004
        /*0032*/ 	.short	0x001c
        /*0034*/ 	.byte	0x00, 0xf0, 0x11, 0x00


	//----- nvinfo : EIATTR_KPARAM_INFO
	.align		4
.L_13:
        /*0038*/ 	.byte	0x04, 0x17
        /*003a*/ 	.short	(.L_15 - .L_14)
.L_14:
        /*003c*/ 	.word	0x00000000
        /*0040*/ 	.short	0x0003
        /*0042*/ 	.short	0x0018
        /*0044*/ 	.byte	0x00, 0xf0, 0x11, 0x00


	//----- nvinfo : EIATTR_KPARAM_INFO
	.align		4
.L_15:
        /*0048*/ 	.byte	0x04, 0x17
        /*004a*/ 	.short	(.L_17 - .L_16)
.L_16:
        /*004c*/ 	.word	0x00000000
        /*0050*/ 	.short	0x0002
        /*0052*/ 	.short	0x0010
        /*0054*/ 	.byte	0x00, 0xf5, 0x21, 0x00


	//----- nvinfo : EIATTR_KPARAM_INFO
	.align		4
.L_17:
        /*0058*/ 	.byte	0x04, 0x17
        /*005a*/ 	.short	(.L_19 - .L_18)
.L_18:
        /*005c*/ 	.word	0x00000000
        /*0060*/ 	.short	0x0001
        /*0062*/ 	.short	0x0008
        /*0064*/ 	.byte	0x00, 0xf5, 0x21, 0x00


	//----- nvinfo : EIATTR_KPARAM_INFO
	.align		4
.L_19:
        /*0068*/ 	.byte	0x04, 0x17
        /*006a*/ 	.short	(.L_21 - .L_20)
.L_20:
        /*006c*/ 	.word	0x00000000
        /*0070*/ 	.short	0x0000
        /*0072*/ 	.short	0x0000
        /*0074*/ 	.byte	0x00, 0xf5, 0x21, 0x00


	//----- nvinfo : EIATTR_SPARSE_MMA_MASK
	.align		4
.L_21:
        /*0078*/ 	.byte	0x03, 0x50
        /*007a*/ 	.short	0x0000


	//----- nvinfo : EIATTR_MAXREG_COUNT
	.align		4
        /*007c*/ 	.byte	0x03, 0x1b
        /*007e*/ 	.short	0x00ff


	//----- nvinfo : EIATTR_MERCURY_ISA_VERSION
	.align		4
        /*0080*/ 	.byte	0x03, 0x5f
        /*0082*/ 	.short	0x0101


	//----- nvinfo : EIATTR_VRC_CTA_INIT_COUNT
	.align		4
        /*0084*/ 	.byte	0x02, 0x4a
	.zero		1
	.zero		1


	//----- nvinfo : EIATTR_EXIT_INSTR_OFFSETS
	.align		4
        /*0088*/ 	.byte	0x04, 0x1c
        /*008a*/ 	.short	(.L_23 - .L_22)


	//   ....[0]....
.L_22:
        /*008c*/ 	.word	0x000000c0


	//   ....[1]....
        /*0090*/ 	.word	0x00000130


	//   ....[2]....
        /*0094*/ 	.word	0x00000a70


	//----- nvinfo : EIATTR_CBANK_PARAM_SIZE
	.align		4
.L_23:
        /*0098*/ 	.byte	0x03, 0x19
        /*009a*/ 	.short	0x0028


	//----- nvinfo : EIATTR_PARAM_CBANK
	.align		4
        /*009c*/ 	.byte	0x04, 0x0a
        /*009e*/ 	.short	(.L_25 - .L_24)
	.align		4
.L_24:
        /*00a0*/ 	.word	index@(.nv.constant0._Z21matrix_multiplicationPiS_S_iiii)
        /*00a4*/ 	.short	0x0380
        /*00a6*/ 	.short	0x0028


	//----- nvinfo : EIATTR_SW_WAR
	.align		4
.L_25:
        /*00a8*/ 	.byte	0x04, 0x36
        /*00aa*/ 	.short	(.L_27 - .L_26)
.L_26:
        /*00ac*/ 	.word	0x00000008
.L_27:


//--------------------- .nv.callgraph             --------------------------
	.section	.nv.callgraph,"",@"SHT_CUDA_CALLGRAPH"
	.align	4
	.sectionentsize	8
	.align		4
        /*0000*/ 	.word	0x00000000
	.align		4
        /*0004*/ 	.word	0xffffffff
	.align		4
        /*0008*/ 	.word	0x00000000
	.align		4
        /*000c*/ 	.word	0xfffffffe
	.align		4
        /*0010*/ 	.word	0x00000000
	.align		4
        /*0014*/ 	.word	0xfffffffd
	.align		4
        /*0018*/ 	.word	0x00000000
	.align		4
        /*001c*/ 	.word	0xfffffffc


//--------------------- .text._Z21matrix_multiplicationPiS_S_iiii --------------------------
	.section	.text._Z21matrix_multiplicationPiS_S_iiii,"ax",@progbits
	.align	128
        .global         _Z21matrix_multiplicationPiS_S_iiii
        .type           _Z21matrix_multiplicationPiS_S_iiii,@function
        .size           _Z21matrix_multiplicationPiS_S_iiii,(.L_x_5 - _Z21matrix_multiplicationPiS_S_iiii)
        .other          _Z21matrix_multiplicationPiS_S_iiii,@"STO_CUDA_ENTRY STV_DEFAULT"
_Z21matrix_multiplicationPiS_S_iiii:
.text._Z21matrix_multiplicationPiS_S_iiii:
[----:B------:R-:W-:Y:S01]  /*0000*/  LDC R1, c[0x0][0x37c] ;  /* 0x0000df00ff017b82 */ /* 0x000fe20000000800 */
[----:B------:R-:W0:Y:S01]  /*0010*/  S2R R0, SR_CTAID.X ;  /* 0x0000000000007919 */ /* 0x000e220000002500 */
[----:B------:R-:W0:Y:S01]  /*0020*/  LDCU UR4, c[0x0][0x360] ;  /* 0x00006c00ff0477ac */ /* 0x000e220008000800 */
[----:B------:R-:W0:Y:S01]  /*0030*/  S2R R3, SR_TID.X ;  /* 0x0000000000037919 */ /* 0x000e220000002100 */
[----:B------:R-:W1:Y:S01]  /*0040*/  LDCU UR5, c[0x0][0x364] ;  /* 0x00006c80ff0577ac */ /* 0x000e620008000800 */
[----:B------:R-:W1:Y:S01]  /*0050*/  S2R R13, SR_CTAID.Y ;  /* 0x00000000000d7919 */ /* 0x000e620000002600 */
[----:B------:R-:W2:Y:S01]  /*0060*/  LDCU UR6, c[0x0][0x39c] ;  /* 0x00007380ff0677ac */ /* 0x000ea20008000800 */
[----:B------:R-:W1:Y:S01]  /*0070*/  S2R R2, SR_TID.Y ;  /* 0x0000000000027919 */ /* 0x000e620000002200 */
[----:B0-----:R-:W-:Y:S02]  /*0080*/  IMAD R0, R0, UR4, R3 ;  /* 0x0000000400007c24 */ /* 0x001fe4000f8e0203 */
[----:B-1----:R-:W-:-:S05]  /*0090*/  IMAD R13, R13, UR5, R2 ;  /* 0x000000050d0d7c24 */ /* 0x002fca000f8e0202 */
[----:B------:R-:W-:-:S04]  /*00a0*/  VIMNMX R2, PT, PT, R0, R13, !PT ;  /* 0x0000000d00027248 */ /* 0x000fc80007fe0100 */
[----:B--2---:R-:W-:-:S13]  /*00b0*/  ISETP.GE.AND P0, PT, R2, UR6, PT ;  /* 0x0000000602007c0c */ /* 0x004fda000bf06270 */
[----:B------:R-:W-:Y:S05]  /*00c0*/  @P0 EXIT ;  /* 0x000000000000094d */ /* 0x000fea0003800000 */
[----:B------:R-:W0:Y:S01]  /*00d0*/  LDCU.64 UR4, c[0x0][0x3a0] ;  /* 0x00007400ff0477ac */ /* 0x000e220008000a00 */
[----:B------:R-:W1:Y:S01]  /*00e0*/  LDCU UR18, c[0x0][0x398] ;  /* 0x00007300ff1277ac */ /* 0x000e620008000800 */
[----:B0-----:R-:W-:Y:S02]  /*00f0*/  IADD3 R0, PT, PT, R0, UR5, RZ ;  /* 0x0000000500007c10 */ /* 0x001fe4000fffe0ff */
[----:B------:R-:W-:-:S04]  /*0100*/  IADD3 R13, PT, PT, R13, UR4, RZ ;  /* 0x000000040d0d7c10 */ /* 0x000fc8000fffe0ff */
[----:B------:R-:W-:-:S04]  /*0110*/  VIMNMX R2, PT, PT, R0, R13, !PT ;  /* 0x0000000d00027248 */ /* 0x000fc80007fe0100 */
[----:B-1----:R-:W-:-:S13]  /*0120*/  ISETP.GE.AND P0, PT, R2, UR18, PT ;  /* 0x0000001202007c0c */ /* 0x002fda000bf06270 */
[----:B------:R-:W-:Y:S05]  /*0130*/  @P0 EXIT ;  /* 0x000000000000094d */ /* 0x000fea0003800000 */
[----:B------:R-:W-:Y:S01]  /*0140*/  UISETP.GE.AND UP0, UPT, UR18, 0x1, UPT ;  /* 0x000000011200788c */ /* 0x000fe2000bf06270 */
[----:B------:R-:W-:Y:S01]  /*0150*/  HFMA2 R12, -RZ, RZ, 0, 0 ;  /* 0x00000000ff0c7431 */ /* 0x000fe200000001ff */
[----:B------:R-:W0:Y:S07]  /*0160*/  LDCU.64 UR16, c[0x0][0x358] ;  /* 0x00006b00ff1077ac */ /* 0x000e2e0008000a00 */
[----:B------:R-:W-:Y:S05]  /*0170*/  BRA.U !UP0, `(.L_x_0) ;  /* 0x00000009082c7547 */ /* 0x000fea000b800000 */
[----:B------:R-:W-:Y:S02]  /*0180*/  UISETP.GE.U32.AND UP0, UPT, UR18, 0x8, UPT ;  /* 0x000000081200788c */ /* 0x000fe4000bf06070 */
[----:B------:R-:W-:Y:S01]  /*0190*/  IMAD R14, R13, UR18, RZ ;  /* 0x000000120d0e7c24 */ /* 0x000fe2000f8e02ff */
[----:B------:R-:W-:Y:S01]  /*01a0*/  MOV R12, RZ ;  /* 0x000000ff000c7202 */ /* 0x000fe20000000f00 */
[----:B------:R-:W-:-:S05]  /*01b0*/  UMOV UR4, URZ ;  /* 0x000000ff00047c82 */ /* 0x000fca0008000000 */
[----:B------:R-:W-:Y:S05]  /*01c0*/  BRA.U !UP0, `(.L_x_1) ;  /* 0x0000000108f87547 */ /* 0x000fea000b800000 */
[----:B------:R-:W1:Y:S01]  /*01d0*/  LDCU.64 UR20, c[0x0][0x388] ;  /* 0x00007100ff1477ac */ /* 0x000e620008000a00 */
[----:B------:R-:W-:Y:S02]  /*01e0*/  MOV R12, RZ ;  /* 0x000000ff000c7202 */ /* 0x000fe40000000f00 */
[----:B------:R-:W-:Y:S01]  /*01f0*/  MOV R15, R0 ;  /* 0x00000000000f7202 */ /* 0x000fe20000000f00 */
[----:B------:R-:W-:-:S04]  /*0200*/  ULOP3.LUT UR4, UR18, 0x7ffffff8, URZ, 0xc0, !UPT ;  /* 0x7ffffff812047892 */ /* 0x000fc8000f8ec0ff */
[----:B------:R-:W-:Y:S02]  /*0210*/  UIADD3 UR4, UPT, UPT, -UR4, URZ, URZ ;  /* 0x000000ff04047290 */ /* 0x000fe4000fffe1ff */
[----:B-1----:R-:W-:Y:S02]  /*0220*/  UIMAD.WIDE.U32 UR6, UR18, 0xc, UR20 ;  /* 0x0000000c120678a5 */ /* 0x002fe4000f8e0014 */
[----:B------:R-:W-:Y:S02]  /*0230*/  UIMAD.WIDE.U32 UR8, UR18, 0x10, UR20 ;  /* 0x00000010120878a5 */ /* 0x000fe4000f8e0014 */
[----:B------:R-:W-:Y:S02]  /*0240*/  UIMAD.WIDE.U32 UR10, UR18, 0x14, UR20 ;  /* 0x00000014120a78a5 */ /* 0x000fe4000f8e0014 */
[----:B------:R-:W-:Y:S02]  /*0250*/  UIMAD.WIDE.U32 UR12, UR18, 0x18, UR20 ;  /* 0x00000018120c78a5 */ /* 0x000fe4000f8e0014 */
[----:B------:R-:W-:-:S12]  /*0260*/  UIMAD.WIDE.U32 UR14, UR18, 0x1c, UR20 ;  /* 0x0000001c120e78a5 */ /* 0x000fd8000f8e0014 */
.L_x_2:
[----:B------:R-:W1:Y:S01]  /*0270*/  LDC.64 R2, c[0x0][0x380] ;  /* 0x0000e000ff027b82 */ /* 0x000e620000000a00 */
[----:B------:R-:W-:Y:S01]  /*0280*/  HFMA2 R8, -RZ, RZ, 0, 2.384185791015625e-07 ;  /* 0x00000004ff087431 */ /* 0x000fe200000001ff */
[----:B------:R-:W-:Y:S02]  /*0290*/  UIMAD.WIDE.U32 UR24, UR18, 0x4, UR20 ;  /* 0x00000004121878a5 */ /* 0x000fe4000f8e0014 */
[----:B------:R-:W-:-:S04]  /*02a0*/  UIMAD.WIDE.U32 UR22, UR18, 0x8, UR20 ;  /* 0x00000008121678a5 */ /* 0x000fc8000f8e0014 */
[----:B------:R-:W-:Y:S02]  /*02b0*/  MOV R4, UR24 ;  /* 0x0000001800047c02 */ /* 0x000fe40008000f00 */
[----:B------:R-:W-:Y:S01]  /*02c0*/  MOV R5, UR25 ;  /* 0x0000001900057c02 */ /* 0x000fe20008000f00 */
[C---:B------:R-:W-:Y:S01]  /*02d0*/  IMAD.WIDE R8, R15.reuse, R8, UR20 ;  /* 0x000000140f087e25 */ /* 0x040fe2000f8e0208 */
[----:B------:R-:W-:Y:S02]  /*02e0*/  MOV R6, UR22 ;  /* 0x0000001600067c02 */ /* 0x000fe40008000f00 */
[----:B------:R-:W-:Y:S01]  /*02f0*/  MOV R7, UR23 ;  /* 0x0000001700077c02 */ /* 0x000fe20008000f00 */
[----:B------:R-:W-:Y:S01]  /*0300*/  IMAD.WIDE R4, R15, 0x4, R4 ;  /* 0x000000040f047825 */ /* 0x000fe200078e0204 */
[----:B0-----:R0:W2:Y:S03]  /*0310*/  LDG.E R20, desc[UR16][R8.64] ;  /* 0x0000001008147981 */ /* 0x0010a6000c1e1900 */
[----:B------:R-:W-:-:S02]  /*0320*/  HFMA2 R10, -RZ, RZ, 0, 2.384185791015625e-07 ;  /* 0x00000004ff0a7431 */ /* 0x000fc400000001ff */
[----:B-1----:R-:W-:Y:S01]  /*0330*/  IMAD.WIDE R2, R14, 0x4, R2 ;  /* 0x000000040e027825 */ /* 0x002fe200078e0202 */
[----:B------:R-:W-:Y:S01]  /*0340*/  MOV R24, 0x4 ;  /* 0x0000000400187802 */ /* 0x000fe20000000f00 */
[----:B------:R1:W3:Y:S04]  /*0350*/  LDG.E R19, desc[UR16][R4.64] ;  /* 0x0000001004137981 */ /* 0x0002e8000c1e1900 */
[----:B------:R-:W2:Y:S01]  /*0360*/  LDG.E R21, desc[UR16][R2.64] ;  /* 0x0000001002157981 */ /* 0x000ea2000c1e1900 */
[----:B------:R-:W-:-:S03]  /*0370*/  IMAD.WIDE R6, R15, 0x4, R6 ;  /* 0x000000040f067825 */ /* 0x000fc600078e0206 */
[----:B------:R-:W3:Y:S01]  /*0380*/  LDG.E R18, desc[UR16][R2.64+0x4] ;  /* 0x0000041002127981 */ /* 0x000ee2000c1e1900 */
[C---:B------:R-:W-:Y:S01]  /*0390*/  IMAD.WIDE R24, R15.reuse, R24, UR6 ;  /* 0x000000060f187e25 */ /* 0x040fe2000f8e0218 */
[----:B------:R-:W-:Y:S02]  /*03a0*/  MOV R26, 0x4 ;  /* 0x00000004001a7802 */ /* 0x000fe40000000f00 */
[----:B------:R4:W5:Y:S01]  /*03b0*/  LDG.E R17, desc[UR16][R6.64] ;  /* 0x0000001006117981 */ /* 0x000962000c1e1900 */
[----:B0-----:R-:W-:-:S03]  /*03c0*/  IMAD.WIDE R8, R15, R10, UR8 ;  /* 0x000000080f087e25 */ /* 0x001fc6000f8e020a */
[----:B------:R-:W5:Y:S01]  /*03d0*/  LDG.E R16, desc[UR16][R2.64+0x8] ;  /* 0x0000081002107981 */ /* 0x000f62000c1e1900 */
[----:B------:R-:W-:Y:S02]  /*03e0*/  HFMA2 R28, -RZ, RZ, 0, 2.384185791015625e-07 ;  /* 0x00000004ff1c7431 */ /* 0x000fe400000001ff */
[C---:B-1----:R-:W-:Y:S01]  /*03f0*/  IMAD.WIDE R4, R15.reuse, R26, UR10 ;  /* 0x0000000a0f047e25 */ /* 0x042fe2000f8e021a */
[----:B------:R-:W5:Y:S04]  /*0400*/  LDG.E R23, desc[UR16][R24.64] ;  /* 0x0000001018177981 */ /* 0x000f68000c1e1900 */
[----:B------:R-:W5:Y:S01]  /*0410*/  LDG.E R22, desc[UR16][R2.64+0xc] ;  /* 0x00000c1002167981 */ /* 0x000f62000c1e1900 */
[----:B----4-:R-:W-:-:S03]  /*0420*/  IMAD.WIDE R6, R15, R10, UR12 ;  /* 0x0000000c0f067e25 */ /* 0x010fc6000f8e020a */
[----:B------:R-:W4:Y:S04]  /*0430*/  LDG.E R9, desc[UR16][R8.64] ;  /* 0x0000001008097981 */ /* 0x000f28000c1e1900 */
[----:B------:R-:W4:Y:S01]  /*0440*/  LDG.E R26, desc[UR16][R2.64+0x10] ;  /* 0x00001010021a7981 */ /* 0x000f22000c1e1900 */
[----:B------:R-:W-:-:S03]  /*0450*/  IMAD.WIDE R10, R15, R28, UR14 ;  /* 0x0000000e0f0a7e25 */ /* 0x000fc6000f8e021c */
[----:B------:R-:W4:Y:S04]  /*0460*/  LDG.E R4, desc[UR16][R4.64] ;  /* 0x0000001004047981 */ /* 0x000f28000c1e1900 */
[----:B------:R-:W4:Y:S04]  /*0470*/  LDG.E R27, desc[UR16][R2.64+0x14] ;  /* 0x00001410021b7981 */ /* 0x000f28000c1e1900 */
[----:B------:R0:W4:Y:S04]  /*0480*/  LDG.E R7, desc[UR16][R6.64] ;  /* 0x0000001006077981 */ /* 0x000128000c1e1900 */
[----:B------:R-:W4:Y:S04]  /*0490*/  LDG.E R24, desc[UR16][R2.64+0x18] ;  /* 0x0000181002187981 */ /* 0x000f28000c1e1900 */
[----:B------:R-:W4:Y:S04]  /*04a0*/  LDG.E R10, desc[UR16][R10.64] ;  /* 0x000000100a0a7981 */ /* 0x000f28000c1e1900 */
[----:B------:R-:W4:Y:S01]  /*04b0*/  LDG.E R25, desc[UR16][R2.64+0x1c] ;  /* 0x00001c1002197981 */ /* 0x000f22000c1e1900 */
[----:B------:R-:W-:-:S04]  /*04c0*/  UIADD3 UR4, UPT, UPT, UR4, 0x8, URZ ;  /* 0x0000000804047890 */ /* 0x000fc8000fffe0ff */
[----:B------:R-:W-:Y:S01]  /*04d0*/  UISETP.NE.AND UP0, UPT, UR4, URZ, UPT ;  /* 0x000000ff0400728c */ /* 0x000fe2000bf05270 */
[----:B0-----:R-:W-:Y:S02]  /*04e0*/  MOV R6, UR18 ;  /* 0x0000001200067c02 */ /* 0x001fe40008000f00 */
[----:B------:R-:W-:Y:S02]  /*04f0*/  IADD3 R14, PT, PT, R14, 0x8, RZ ;  /* 0x000000080e0e7810 */ /* 0x000fe40007ffe0ff */
[----:B------:R-:W-:Y:S01]  /*0500*/  LEA R15, R6, R15, 0x3 ;  /* 0x0000000f060f7211 */ /* 0x000fe200078e18ff */
[----:B--2---:R-:W-:-:S04]  /*0510*/  IMAD R20, R21, R20, R12 ;  /* 0x0000001415147224 */ /* 0x004fc800078e020c */
[----:B---3--:R-:W-:-:S04]  /*0520*/  IMAD R18, R18, R19, R20 ;  /* 0x0000001312127224 */ /* 0x008fc800078e0214 */
[----:B-----5:R-:W-:-:S04]  /*0530*/  IMAD R16, R16, R17, R18 ;  /* 0x0000001110107224 */ /* 0x020fc800078e0212 */
[----:B------:R-:W-:-:S04]  /*0540*/  IMAD R16, R22, R23, R16 ;  /* 0x0000001716107224 */ /* 0x000fc800078e0210 */
[----:B----4-:R-:W-:-:S04]  /*0550*/  IMAD R9, R26, R9, R16 ;  /* 0x000000091a097224 */ /* 0x010fc800078e0210 */
[----:B------:R-:W-:-:S04]  /*0560*/  IMAD R4, R27, R4, R9 ;  /* 0x000000041b047224 */ /* 0x000fc800078e0209 */
[----:B------:R-:W-:-:S04]  /*0570*/  IMAD R7, R24, R7, R4 ;  /* 0x0000000718077224 */ /* 0x000fc800078e0204 */
[----:B------:R-:W-:Y:S01]  /*0580*/  IMAD R12, R25, R10, R7 ;  /* 0x0000000a190c7224 */ /* 0x000fe200078e0207 */
[----:B------:R-:W-:Y:S06]  /*0590*/  BRA.U UP0, `(.L_x_2) ;  /* 0xfffffffd00347547 */ /* 0x000fec000b83ffff */
[----:B------:R-:W-:-:S12]  /*05a0*/  ULOP3.LUT UR4, UR18, 0x7ffffff8, URZ, 0xc0, !UPT ;  /* 0x7ffffff812047892 */ /* 0x000fd8000f8ec0ff */
.L_x_1:
[----:B------:R-:W-:-:S04]  /*05b0*/  ULOP3.LUT UR6, UR18, 0x7, URZ, 0xc0, !UPT ;  /* 0x0000000712067892 */ /* 0x000fc8000f8ec0ff */
[----:B------:R-:W-:-:S09]  /*05c0*/  UISETP.NE.AND UP0, UPT, UR6, URZ, UPT ;  /* 0x000000ff0600728c */ /* 0x000fd2000bf05270 */
[----:B------:R-:W-:Y:S05]  /*05d0*/  BRA.U !UP0, `(.L_x_0) ;  /* 0x0000000508147547 */ /* 0x000fea000b800000 */
[----:B------:R-:W-:Y:S01]  /*05e0*/  UISETP.GE.U32.AND UP0, UPT, UR6, 0x4, UPT ;  /* 0x000000040600788c */ /* 0x000fe2000bf06070 */
[----:B------:R-:W-:Y:S01]  /*05f0*/  IMAD R2, R13, UR18, RZ ;  /* 0x000000120d027c24 */ /* 0x000fe2000f8e02ff */
[----:B------:R-:W-:-:S04]  /*0600*/  ULOP3.LUT UR5, UR18, 0x3, URZ, 0xc0, !UPT ;  /* 0x0000000312057892 */ /* 0x000fc8000f8ec0ff */
[----:B------:R-:W-:-:S03]  /*0610*/  UISETP.NE.AND UP1, UPT, UR5, URZ, UPT ;  /* 0x000000ff0500728c */ /* 0x000fc6000bf25270 */
[----:B------:R-:W-:Y:S08]  /*0620*/  BRA.U !UP0, `(.L_x_3) ;  /* 0x0000000108687547 */ /* 0x000ff0000b800000 */
[----:B------:R-:W1:Y:S01]  /*0630*/  LDC.64 R6, c[0x0][0x388] ;  /* 0x0000e200ff067b82 */ /* 0x000e620000000a00 */
[----:B------:R-:W-:Y:S02]  /*0640*/  MOV R9, UR4 ;  /* 0x0000000400097c02 */ /* 0x000fe40008000f00 */
[----:B------:R-:W-:Y:S02]  /*0650*/  IADD3 R3, PT, PT, R2, UR4, RZ ;  /* 0x0000000402037c10 */ /* 0x000fe4000fffe0ff */
[----:B------:R-:W-:Y:S01]  /*0660*/  MOV R11, UR18 ;  /* 0x00000012000b7c02 */ /* 0x000fe20008000f00 */
[----:B------:R-:W-:Y:S02]  /*0670*/  IMAD R9, R9, UR18, R0 ;  /* 0x0000001209097c24 */ /* 0x000fe4000f8e0200 */
[----:B------:R-:W2:Y:S01]  /*0680*/  LDC.64 R4, c[0x0][0x380] ;  /* 0x0000e000ff047b82 */ /* 0x000ea20000000a00 */
[----:B------:R-:W-:Y:S01]  /*0690*/  MOV R15, UR18 ;  /* 0x00000012000f7c02 */ /* 0x000fe20008000f00 */
[----:B-1----:R-:W-:Y:S01]  /*06a0*/  IMAD.WIDE R6, R9, 0x4, R6 ;  /* 0x0000000409067825 */ /* 0x002fe200078e0206 */
[----:B------:R-:W-:-:S05]  /*06b0*/  MOV R9, UR18 ;  /* 0x0000001200097c02 */ /* 0x000fca0008000f00 */
[----:B------:R-:W-:Y:S02]  /*06c0*/  IMAD.WIDE.U32 R8, R9, 0x4, R6 ;  /* 0x0000000409087825 */ /* 0x000fe400078e0006 */
[----:B0-----:R-:W3:Y:S02]  /*06d0*/  LDG.E R6, desc[UR16][R6.64] ;  /* 0x0000001006067981 */ /* 0x001ee4000c1e1900 */
[----:B--2---:R-:W-:-:S04]  /*06e0*/  IMAD.WIDE R4, R3, 0x4, R4 ;  /* 0x0000000403047825 */ /* 0x004fc800078e0204 */
[----:B------:R-:W-:Y:S01]  /*06f0*/  IMAD.WIDE.U32 R10, R11, 0x4, R8 ;  /* 0x000000040b0a7825 */ /* 0x000fe200078e0008 */
[----:B------:R-:W3:Y:S04]  /*0700*/  LDG.E R3, desc[UR16][R4.64] ;  /* 0x0000001004037981 */ /* 0x000ee8000c1e1900 */
[----:B------:R-:W2:Y:S01]  /*0710*/  LDG.E R8, desc[UR16][R8.64] ;  /* 0x0000001008087981 */ /* 0x000ea2000c1e1900 */
[----:B------:R-:W-:-:S03]  /*0720*/  IMAD.WIDE.U32 R14, R15, 0x4, R10 ;  /* 0x000000040f0e7825 */ /* 0x000fc600078e000a */
[----:B------:R-:W2:Y:S04]  /*0730*/  LDG.E R16, desc[UR16][R4.64+0x4] ;  /* 0x0000041004107981 */ /* 0x000ea8000c1e1900 */
[----:B------:R-:W4:Y:S04]  /*0740*/  LDG.E R17, desc[UR16][R10.64] ;  /* 0x000000100a117981 */ /* 0x000f28000c1e1900 */
[----:B------:R-:W4:Y:S04]  /*0750*/  LDG.E R18, desc[UR16][R4.64+0x8] ;  /* 0x0000081004127981 */ /* 0x000f28000c1e1900 */
[----:B------:R-:W5:Y:S04]  /*0760*/  LDG.E R20, desc[UR16][R4.64+0xc] ;  /* 0x00000c1004147981 */ /* 0x000f68000c1e1900 */
[----:B------:R-:W5:Y:S01]  /*0770*/  LDG.E R14, desc[UR16][R14.64] ;  /* 0x000000100e0e7981 */ /* 0x000f62000c1e1900 */
[----:B------:R-:W-:Y:S01]  /*0780*/  UIADD3 UR4, UPT, UPT, UR4, 0x4, URZ ;  /* 0x0000000404047890 */ /* 0x000fe2000fffe0ff */
[----:B---3--:R-:W-:-:S04]  /*0790*/  IMAD R3, R3, R6, R12 ;  /* 0x0000000603037224 */ /* 0x008fc800078e020c */
[----:B--2---:R-:W-:-:S04]  /*07a0*/  IMAD R3, R16, R8, R3 ;  /* 0x0000000810037224 */ /* 0x004fc800078e0203 */
[----:B----4-:R-:W-:-:S04]  /*07b0*/  IMAD R3, R18, R17, R3 ;  /* 0x0000001112037224 */ /* 0x010fc800078e0203 */
[----:B-----5:R-:W-:-:S07]  /*07c0*/  IMAD R12, R20, R14, R3 ;  /* 0x0000000e140c7224 */ /* 0x020fce00078e0203 */
.L_x_3:
[----:B------:R-:W-:Y:S05]  /*07d0*/  BRA.U !UP1, `(.L_x_0) ;  /* 0x0000000109947547 */ /* 0x000fea000b800000 */
[----:B------:R-:W-:Y:S01]  /*07e0*/  UISETP.NE.AND UP0, UPT, UR5, 0x1, UPT ;  /* 0x000000010500788c */ /* 0x000fe2000bf05270 */
[----:B------:R-:W-:Y:S01]  /*07f0*/  MOV R3, UR4 ;  /* 0x0000000400037c02 */ /* 0x000fe20008000f00 */
[----:B------:R-:W-:Y:S02]  /*0800*/  ULOP3.LUT UR5, UR18, 0x1, URZ, 0xc0, !UPT ;  /* 0x0000000112057892 */ /* 0x000fe4000f8ec0ff */
[----:B------:R-:W-:Y:S02]  /*0810*/  MOV R5, UR18 ;  /* 0x0000001200057c02 */ /* 0x000fe40008000f00 */
[----:B------:R-:W-:Y:S01]  /*0820*/  UISETP.NE.U32.AND UP1, UPT, UR5, 0x1, UPT ;  /* 0x000000010500788c */ /* 0x000fe2000bf25070 */
[----:B------:R-:W-:-:S04]  /*0830*/  PLOP3.LUT P0, PT, PT, PT, UP0, 0x80, 0x8 ;  /* 0x000000000008781c */ /* 0x000fc80003f0f008 */
[----:B------:R-:W1:Y:S01]  /*0840*/  @UP0 LDCU.128 UR8, c[0x0][0x380] ;  /* 0x00007000ff0807ac */ /* 0x000e620008000c00 */
[----:B------:R-:W-:-:S05]  /*0850*/  PLOP3.LUT P1, PT, PT, PT, UP1, 0x80, 0x8 ;  /* 0x000000000008781c */ /* 0x000fca0003f2f018 */
[----:B------:R-:W2:Y:S03]  /*0860*/  @!UP1 LDCU.128 UR12, c[0x0][0x380] ;  /* 0x00007000ff0c97ac */ /* 0x000ea60008000c00 */
[----:B------:R-:W-:Y:S01]  /*0870*/  @P0 IMAD R3, R3, UR18, R0 ;  /* 0x0000001203030c24 */ /* 0x000fe2000f8e0200 */
[----:B-1----:R-:W-:Y:S02]  /*0880*/  MOV R10, UR10 ;  /* 0x0000000a000a7c02 */ /* 0x002fe40008000f00 */
[----:B------:R-:W-:Y:S02]  /*0890*/  MOV R11, UR11 ;  /* 0x0000000b000b7c02 */ /* 0x000fe40008000f00 */
[----:B------:R-:W-:Y:S02]  /*08a0*/  MOV R6, UR8 ;  /* 0x0000000800067c02 */ /* 0x000fe40008000f00 */
[----:B------:R-:W-:Y:S01]  /*08b0*/  MOV R7, UR9 ;  /* 0x0000000900077c02 */ /* 0x000fe20008000f00 */
[----:B------:R-:W-:Y:S01]  /*08c0*/  @P0 IMAD.WIDE R10, R3, 0x4, R10 ;  /* 0x00000004030a0825 */ /* 0x000fe200078e020a */
[----:B------:R-:W-:Y:S01]  /*08d0*/  @P0 IADD3 R3, PT, PT, R2, UR4, RZ ;  /* 0x0000000402030c10 */ /* 0x000fe2000fffe0ff */
[----:B------:R-:W-:Y:S01]  /*08e0*/  @UP0 UIADD3 UR4, UPT, UPT, UR4, 0x2, URZ ;  /* 0x0000000204040890 */ /* 0x000fe2000fffe0ff */
[----:B--2---:R-:W-:-:S02]  /*08f0*/  MOV R8, UR12 ;  /* 0x0000000c00087c02 */ /* 0x004fc40008000f00 */
[----:B------:R-:W-:Y:S01]  /*0900*/  MOV R9, UR13 ;  /* 0x0000000d00097c02 */ /* 0x000fe20008000f00 */
[----:B------:R-:W-:Y:S01]  /*0910*/  @P0 IMAD.WIDE R6, R3, 0x4, R6 ;  /* 0x0000000403060825 */ /* 0x000fe200078e0206 */
[----:B------:R-:W-:Y:S01]  /*0920*/  MOV R14, UR14 ;  /* 0x0000000e000e7c02 */ /* 0x000fe20008000f00 */
[----:B0-----:R-:W2:Y:S01]  /*0930*/  @P0 LDG.E R16, desc[UR16][R10.64] ;  /* 0x000000100a100981 */ /* 0x001ea2000c1e1900 */
[----:B------:R-:W-:Y:S01]  /*0940*/  MOV R17, UR4 ;  /* 0x0000000400117c02 */ /* 0x000fe20008000f00 */
[----:B------:R-:W-:Y:S01]  /*0950*/  @P0 IMAD.WIDE.U32 R4, R5, 0x4, R10 ;  /* 0x0000000405040825 */ /* 0x000fe200078e000a */
[----:B------:R-:W-:Y:S01]  /*0960*/  @!P1 IADD3 R3, PT, PT, R2, UR4, RZ ;  /* 0x0000000402039c10 */ /* 0x000fe2000fffe0ff */
[----:B------:R-:W2:Y:S01]  /*0970*/  @P0 LDG.E R19, desc[UR16][R6.64] ;  /* 0x0000001006130981 */ /* 0x000ea2000c1e1900 */
[----:B------:R-:W-:Y:S01]  /*0980*/  MOV R15, UR15 ;  /* 0x0000000f000f7c02 */ /* 0x000fe20008000f00 */
[----:B------:R-:W-:Y:S02]  /*0990*/  @!P1 IMAD R17, R17, UR18, R0 ;  /* 0x0000001211119c24 */ /* 0x000fe4000f8e0200 */
[----:B------:R-:W-:Y:S01]  /*09a0*/  @!P1 IMAD.WIDE R2, R3, 0x4, R8 ;  /* 0x0000000403029825 */ /* 0x000fe200078e0208 */
[----:B------:R-:W3:Y:S03]  /*09b0*/  @P0 LDG.E R21, desc[UR16][R6.64+0x4] ;  /* 0x0000041006150981 */ /* 0x000ee6000c1e1900 */
[----:B------:R-:W-:Y:S01]  /*09c0*/  @!P1 IMAD.WIDE R8, R17, 0x4, R14 ;  /* 0x0000000411089825 */ /* 0x000fe200078e020e */
[----:B------:R-:W3:Y:S04]  /*09d0*/  @P0 LDG.E R4, desc[UR16][R4.64] ;  /* 0x0000001004040981 */ /* 0x000ee8000c1e1900 */
[----:B------:R-:W4:Y:S04]  /*09e0*/  @!P1 LDG.E R3, desc[UR16][R2.64] ;  /* 0x0000001002039981 */ /* 0x000f28000c1e1900 */
[----:B------:R-:W4:Y:S01]  /*09f0*/  @!P1 LDG.E R8, desc[UR16][R8.64] ;  /* 0x0000001008089981 */ /* 0x000f22000c1e1900 */
[----:B--2---:R-:W-:-:S04]  /*0a00*/  @P0 IMAD R16, R19, R16, R12 ;  /* 0x0000001013100224 */ /* 0x004fc800078e020c */
[----:B---3--:R-:W-:-:S04]  /*0a10*/  @P0 IMAD R12, R21, R4, R16 ;  /* 0x00000004150c0224 */ /* 0x008fc800078e0210 */
[----:B----4-:R-:W-:-:S07]  /*0a20*/  @!P1 IMAD R12, R3, R8, R12 ;  /* 0x00000008030c9224 */ /* 0x010fce00078e020c */
.L_x_0:
[----:B------:R-:W1:Y:S01]  /*0a30*/  LDC.64 R2, c[0x0][0x390] ;  /* 0x0000e400ff027b82 */ /* 0x000e620000000a00 */
[----:B------:R-:W-:-:S04]  /*0a40*/  IMAD R13, R13, UR18, R0 ;  /* 0x000000120d0d7c24 */ /* 0x000fc8000f8e0200 */
[----:B-1----:R-:W-:-:S05]  /*0a50*/  IMAD.WIDE R2, R13, 0x4, R2 ;  /* 0x000000040d027825 */ /* 0x002fca00078e0202 */
[----:B0-----:R-:W-:Y:S01]  /*0a60*/  STG.E desc[UR16][R2.64], R12 ;  /* 0x0000000c02007986 */ /* 0x001fe2000c101910 */
[----:B------:R-:W-:Y:S05]  /*0a70*/  EXIT ;  /* 0x000000000000794d */ /* 0x000fea0003800000 */
.L_x_4:
[----:B------:R-:W-:-:S00]  /*0a80*/  BRA `(.L_x_4) ;  /* 0xfffffffc00fc7947 */ /* 0x000fc0000383ffff */
[----:B------:R-:W-:-:S00]  /*0a90*/  NOP ;  /* 0x0000000000007918 */ /* 0x000fc00000000000 */
        /* <DEDUP_REMOVED lines=14> */
.L_x_5:


//--------------------- .nv.shared.reserved.0     --------------------------
	.section	.nv.shared.reserved.0,"aw",@nobits
	.weak		__nv_reservedSMEM_offset_0_alias
	.size		__nv_reservedSMEM_offset_0_alias, 0, 64
	.other		__nv_reservedSMEM_offset_0_alias,@"STO_CUDA_RESERVED_SHARED STV_DEFAULT"
__nv_reservedSMEM_offset_0_alias:
	.zero		0
	.zero		64


//--------------------- .nv.constant0._Z21matrix_multiplicationPiS_S_iiii --------------------------
	.section	.nv.constant0._Z21matrix_multiplicationPiS_S_iiii,"a",@progbits
	.sectionflags	@""
	.align	4
.nv.constant0._Z21matrix_multiplicationPiS_S_iiii:
	.zero		936


//--------------------- SYMBOLS --------------------------

	.type		.nv.reservedSmem.offset0,@object
	.size		.nv.reservedSmem.offset0,0x4
